//
// Generated by NVIDIA NVVM Compiler
//
// Compiler Build ID: CL-36424714
// Cuda compilation tools, release 13.0, V13.0.88
// Based on NVVM 20.0.0
//

.version 9.0
.target sm_100
.address_size 64

	// .globl	_Z10TC_FP_GeluPaS_PfS0_iii

.visible .entry _Z10TC_FP_GeluPaS_PfS0_iii(
	.param .u64 .ptr .align 1 _Z10TC_FP_GeluPaS_PfS0_iii_param_0,
	.param .u64 .ptr .align 1 _Z10TC_FP_GeluPaS_PfS0_iii_param_1,
	.param .u64 .ptr .align 1 _Z10TC_FP_GeluPaS_PfS0_iii_param_2,
	.param .u64 .ptr .align 1 _Z10TC_FP_GeluPaS_PfS0_iii_param_3,
	.param .u32 _Z10TC_FP_GeluPaS_PfS0_iii_param_4,
	.param .u32 _Z10TC_FP_GeluPaS_PfS0_iii_param_5,
	.param .u32 _Z10TC_FP_GeluPaS_PfS0_iii_param_6
)
{
	.reg .pred 	%p<13>;
	.reg .b16 	%rs<10>;
	.reg .b32 	%r<36>;
	.reg .b32 	%f<24>;
	.reg .b64 	%rd<16>;

	ld.param.u64 	%rd1, [_Z10TC_FP_GeluPaS_PfS0_iii_param_0];
	ld.param.u64 	%rd2, [_Z10TC_FP_GeluPaS_PfS0_iii_param_1];
	ld.param.u64 	%rd3, [_Z10TC_FP_GeluPaS_PfS0_iii_param_2];
	ld.param.u64 	%rd4, [_Z10TC_FP_GeluPaS_PfS0_iii_param_3];
	ld.param.u32 	%r10, [_Z10TC_FP_GeluPaS_PfS0_iii_param_4];
	ld.param.u32 	%r11, [_Z10TC_FP_GeluPaS_PfS0_iii_param_5];
	ld.param.u32 	%r12, [_Z10TC_FP_GeluPaS_PfS0_iii_param_6];
	mov.u32 	%r13, %ctaid.y;
	mov.u32 	%r14, %ntid.y;
	mov.u32 	%r15, %tid.y;
	mad.lo.s32 	%r1, %r13, %r14, %r15;
	mov.u32 	%r16, %ctaid.x;
	mov.u32 	%r17, %ntid.x;
	mov.u32 	%r18, %tid.x;
	mad.lo.s32 	%r2, %r16, %r17, %r18;
	setp.ge.s32 	%p1, %r1, %r12;
	setp.ge.s32 	%p2, %r2, %r10;
	or.pred  	%p3, %p2, %p1;
	@%p3 bra 	$L__BB0_6;
	cvta.to.global.u64 	%rd10, %rd1;
	mad.lo.s32 	%r3, %r10, %r1, %r2;
	cvt.s64.s32 	%rd11, %r3;
	add.s64 	%rd12, %rd10, %rd11;
	ld.global.s8 	%rs1, [%rd12];
	shr.u16 	%rs2, %rs1, 1;
	add.s16 	%rs3, %rs2, %rs1;
	shr.u16 	%rs4, %rs1, 3;
	add.s16 	%rs5, %rs3, %rs4;
	shr.u16 	%rs6, %rs1, 4;
	add.s16 	%rs7, %rs5, %rs6;
	cvt.u32.u16 	%r23, %rs7;
	cvt.s32.s8 	%r4, %r23;
	mov.b32 	%r34, 0;
$L__BB0_2:
	mov.u32 	%r5, %r34;
	shr.s32 	%r24, %r4, %r5;
	setp.gt.s32 	%p11, %r24, 1;
	add.s32 	%r34, %r5, 1;
	@%p11 bra 	$L__BB0_2;
	neg.s32 	%r7, %r4;
	mov.b32 	%r35, 0;
$L__BB0_4:
	mov.u32 	%r8, %r35;
	shr.s32 	%r26, %r7, %r8;
	setp.gt.s32 	%p12, %r26, 1;
	add.s32 	%r35, %r8, 1;
	@%p12 bra 	$L__BB0_4;
	mov.b32 	%r27, -1;
	shl.b32 	%r28, %r27, %r5;
	shl.b32 	%r29, %r27, %r8;
	add.s32 	%r30, %r29, %r28;
	add.s32 	%r31, %r28, %r4;
	or.b32  	%r32, %r31, -2147483648;
	div.s32 	%r33, %r32, %r30;
	cvt.u16.u32 	%rs8, %r33;
	mul.lo.s16 	%rs9, %rs1, %rs8;
	cvta.to.global.u64 	%rd14, %rd2;
	add.s64 	%rd15, %rd14, %rd11;
	st.global.u8 	[%rd15], %rs9;
	bra.uni 	$L__BB0_8;
$L__BB0_6:
	setp.ge.s32 	%p4, %r1, %r12;
	setp.lt.s32 	%p5, %r2, %r10;
	add.s32 	%r19, %r11, %r10;
	setp.ge.s32 	%p6, %r2, %r19;
	or.pred  	%p7, %p4, %p6;
	or.pred  	%p8, %p7, %p5;
	@%p8 bra 	$L__BB0_8;
	sub.s32 	%r20, %r2, %r10;
	mad.lo.s32 	%r21, %r11, %r1, %r20;
	cvta.to.global.u64 	%rd5, %rd3;
	mul.wide.s32 	%rd6, %r21, 4;
	add.s64 	%rd7, %rd5, %rd6;
	ld.global.f32 	%f1, [%rd7];
	mul.f32 	%f2, %f1, 0f3F000000;
	mul.f32 	%f3, %f1, 0f3D372713;
	mul.f32 	%f4, %f1, %f3;
	fma.rn.f32 	%f5, %f1, %f4, %f1;
	mul.f32 	%f6, %f5, 0f3F4C4229;
	abs.f32 	%f7, %f6;
	mul.f32 	%f8, %f7, 0f4038AA3B;
	ex2.approx.ftz.f32 	%f9, %f8;
	add.f32 	%f10, %f9, 0f3F800000;
	rcp.approx.ftz.f32 	%f11, %f10;
	fma.rn.f32 	%f12, %f11, 0fC0000000, 0f3F800000;
	setp.ge.f32 	%p9, %f7, 0f41102CB4;
	selp.f32 	%f13, 0f3F800000, %f12, %p9;
	copysign.f32 	%f14, %f6, %f13;
	mul.f32 	%f15, %f6, %f6;
	fma.rn.f32 	%f16, %f15, 0f3C80F082, 0fBD563CAE;
	fma.rn.f32 	%f17, %f16, %f15, 0f3E085941;
	fma.rn.f32 	%f18, %f17, %f15, 0fBEAAA9ED;
	fma.rn.f32 	%f19, %f18, %f15, 0f00000000;
	fma.rn.f32 	%f20, %f19, %f6, %f6;
	setp.ge.f32 	%p10, %f7, 0f3F19999A;
	selp.f32 	%f21, %f14, %f20, %p10;
	add.f32 	%f22, %f21, 0f3F800000;
	mul.f32 	%f23, %f2, %f22;
	cvta.to.global.u64 	%rd8, %rd4;
	add.s64 	%rd9, %rd8, %rd6;
	st.global.f32 	[%rd9], %f23;
$L__BB0_8:
	ret;

}


// ===== COMPILED SASS (sm_100) =====

	.target	sm_100

	.elftype	@"ET_EXEC"


//--------------------- .note.nv.tkinfo           --------------------------
	.section	.note.nv.tkinfo,"",@"SHT_NOTE"
	.sectionflags	@"SHF_NOTE_NV_TKINFO"
	.tkinfo
        /*0018*/ 	.word	0x00000002
        /*0030*/ 	.string	""
        /*0030*/ 	.string	"ptxas"
        /*0030*/ 	.string	"Cuda compilation tools, release 13.0, V13.0.88"
        /*0030*/ 	.string	"Build cuda_13.0.r13.0/compiler.36424714_0"
        /*0030*/ 	.string	"-arch sm_100 -m 64 "



//--------------------- .note.nv.cuinfo           --------------------------
	.section	.note.nv.cuinfo,"",@"SHT_NOTE"
	.sectionflags	@"SHF_NOTE_NV_CUINFO"
        /*0018*/ 	.short	0x0002
        /*001a*/ 	.short	0x0064
        /*001c*/ 	.short	0x0082
	.zero		2


//--------------------- .nv.info                  --------------------------
	.section	.nv.info,"",@"SHT_CUDA_INFO"
	.align	4


	//----- nvinfo : EIATTR_REGCOUNT
	.align		4
        /*0000*/ 	.byte	0x04, 0x2f
        /*0002*/ 	.short	(.L_1 - .L_0)
	.align		4
.L_0:
        /*0004*/ 	.word	index@(_Z10TC_FP_GeluPaS_PfS0_iii)
        /*0008*/ 	.word	0x0000000e


	//----- nvinfo : EIATTR_FRAME_SIZE
	.align		4
.L_1:
        /*000c*/ 	.byte	0x04, 0x11
        /*000e*/ 	.short	(.L_3 - .L_2)
	.align		4
.L_2:
        /*0010*/ 	.word	index@(_Z10TC_FP_GeluPaS_PfS0_iii)
        /*0014*/ 	.word	0x00000000


	//----- nvinfo : EIATTR_MIN_STACK_SIZE
	.align		4
.L_3:
        /*0018*/ 	.byte	0x04, 0x12
        /*001a*/ 	.short	(.L_5 - .L_4)
	.align		4
.L_4:
        /*001c*/ 	.word	index@(_Z10TC_FP_GeluPaS_PfS0_iii)
        /*0020*/ 	.word	0x00000000
.L_5:


//--------------------- .nv.compat                --------------------------
	.section	.nv.compat,"",@"SHT_CUDA_COMPAT_INFO"
	.align	4
        /*0000*/ 	.byte	0x02, 0x09, 0x00, 0x00, 0x02, 0x02, 0x01, 0x00, 0x02, 0x05, 0x05, 0x00, 0x03, 0x07, 0x01, 0x01
        /*0010*/ 	.byte	0x02, 0x03, 0x00, 0x00, 0x02, 0x06, 0x01, 0x00, 0x04, 0x0b, 0x08, 0x00, 0x01, 0x00, 0x00, 0x00
        /*0020*/ 	.byte	0x00, 0x00, 0x00, 0x00


//--------------------- .nv.info._Z10TC_FP_GeluPaS_PfS0_iii --------------------------
	.section	.nv.info._Z10TC_FP_GeluPaS_PfS0_iii,"",@"SHT_CUDA_INFO"
	.sectionflags	@""
	.align	4


	//----- nvinfo : EIATTR_CUDA_API_VERSION
	.align		4
        /*0000*/ 	.byte	0x04, 0x37
        /*0002*/ 	.short	(.L_7 - .L_6)
.L_6:
        /*0004*/ 	.word	0x00000082


	//----- nvinfo : EIATTR_KPARAM_INFO
	.align		4
.L_7:
        /*0008*/ 	.byte	0x04, 0x17
        /*000a*/ 	.short	(.L_9 - .L_8)
.L_8:
        /*000c*/ 	.word	0x00000000
        /*0010*/ 	.short	0x0006
        /*0012*/ 	.short	0x0028
        /*0014*/ 	.byte	0x00, 0xf0, 0x11, 0x00


	//----- nvinfo : EIATTR_KPARAM_INFO
	.align		4
.L_9:
        /*0018*/ 	.byte	0x04, 0x17
        /*001a*/ 	.short	(.L_11 - .L_10)
.L_10:
        /*001c*/ 	.word	0x00000000
        /*0020*/ 	.short	0x0005
        /*0022*/ 	.short	0x0024
        /*0024*/ 	.byte	0x00, 0xf0, 0x11, 0x00


	//----- nvinfo : EIATTR_KPARAM_INFO
	.align		4
.L_11:
        /*0028*/ 	.byte	0x04, 0x17
        /*002a*/ 	.short	(.L_13 - .L_12)
.L_12:
        /*002c*/ 	.word	0x00000000
        /*0030*/ 	.short	0x0004
        /*0032*/ 	.short	0x0020
        /*0034*/ 	.byte	0x00, 0xf0, 0x11, 0x00


	//----- nvinfo : EIATTR_KPARAM_INFO
	.align		4
.L_13:
        /*0038*/ 	.byte	0x04, 0x17
        /*003a*/ 	.short	(.L_15 - .L_14)
.L_14:
        /*003c*/ 	.word	0x00000000
        /*0040*/ 	.short	0x0003
        /*0042*/ 	.short	0x0018
        /*0044*/ 	.byte	0x00, 0xf5, 0x21, 0x00


	//----- nvinfo : EIATTR_KPARAM_INFO
	.align		4
.L_15:
        /*0048*/ 	.byte	0x04, 0x17
        /*004a*/ 	.short	(.L_17 - .L_16)
.L_16:
        /*004c*/ 	.word	0x00000000
        /*0050*/ 	.short	0x0002
        /*0052*/ 	.short	0x0010
        /*0054*/ 	.byte	0x00, 0xf5, 0x21, 0x00


	//----- nvinfo : EIATTR_KPARAM_INFO
	.align		4
.L_17:
        /*0058*/ 	.byte	0x04, 0x17
        /*005a*/ 	.short	(.L_19 - .L_18)
.L_18:
        /*005c*/ 	.word	0x00000000
        /*0060*/ 	.short	0x0001
        /*0062*/ 	.short	0x0008
        /*0064*/ 	.byte	0x00, 0xf5, 0x21, 0x00


	//----- nvinfo : EIATTR_KPARAM_INFO
	.align		4
.L_19:
        /*0068*/ 	.byte	0x04, 0x17
        /*006a*/ 	.short	(.L_21 - .L_20)
.L_20:
        /*006c*/ 	.word	0x00000000
        /*0070*/ 	.short	0x0000
        /*0072*/ 	.short	0x0000
        /*0074*/ 	.byte	0x00, 0xf5, 0x21, 0x00


	//----- nvinfo : EIATTR_SPARSE_MMA_MASK
	.align		4
.L_21:
        /*0078*/ 	.byte	0x03, 0x50
        /*007a*/ 	.short	0x0000


	//----- nvinfo : EIATTR_MAXREG_COUNT
	.align		4
        /*007c*/ 	.byte	0x03, 0x1b
        /*007e*/ 	.short	0x00ff


	//----- nvinfo : EIATTR_MERCURY_ISA_VERSION
	.align		4
        /*0080*/ 	.byte	0x03, 0x5f
        /*0082*/ 	.short	0x0101


	//----- nvinfo : EIATTR_VRC_CTA_INIT_COUNT
	.align		4
        /*0084*/ 	.byte	0x02, 0x4a
	.zero		1
	.zero		1


	//----- nvinfo : EIATTR_EXIT_INSTR_OFFSETS
	.align		4
        /*0088*/ 	.byte	0x04, 0x1c
        /*008a*/ 	.short	(.L_23 - .L_22)


	//   ....[0]....
.L_22:
        /*008c*/ 	.word	0x00000510


	//   ....[1]....
        /*0090*/ 	.word	0x00000570


	//   ....[2]....
        /*0094*/ 	.word	0x00000780


	//----- nvinfo : EIATTR_CRS_STACK_SIZE
	.align		4
.L_23:
        /*0098*/ 	.byte	0x04, 0x1e
        /*009a*/ 	.short	(.L_25 - .L_24)
.L_24:
        /*009c*/ 	.word	0x00000000


	//----- nvinfo : EIATTR_CBANK_PARAM_SIZE
	.align		4
.L_25:
        /*00a0*/ 	.byte	0x03, 0x19
        /*00a2*/ 	.short	0x002c


	//----- nvinfo : EIATTR_PARAM_CBANK
	.align		4
        /*00a4*/ 	.byte	0x04, 0x0a
        /*00a6*/ 	.short	(.L_27 - .L_26)
	.align		4
.L_26:
        /*00a8*/ 	.word	index@(.nv.constant0._Z10TC_FP_GeluPaS_PfS0_iii)
        /*00ac*/ 	.short	0x0380
        /*00ae*/ 	.short	0x002c


	//----- nvinfo : EIATTR_SW_WAR
	.align		4
.L_27:
        /*00b0*/ 	.byte	0x04, 0x36
        /*00b2*/ 	.short	(.L_29 - .L_28)
.L_28:
        /*00b4*/ 	.word	0x00000008
.L_29:


//--------------------- .nv.callgraph             --------------------------
	.section	.nv.callgraph,"",@"SHT_CUDA_CALLGRAPH"
	.align	4
	.sectionentsize	8
	.align		4
        /*0000*/ 	.word	0x00000000
	.align		4
        /*0004*/ 	.word	0xffffffff
	.align		4
        /*0008*/ 	.word	0x00000000
	.align		4
        /*000c*/ 	.word	0xfffffffe
	.align		4
        /*0010*/ 	.word	0x00000000
	.align		4
        /*0014*/ 	.word	0xfffffffd
	.align		4
        /*0018*/ 	.word	0x00000000
	.align		4
        /*001c*/ 	.word	0xfffffffc


//--------------------- .text._Z10TC_FP_GeluPaS_PfS0_iii --------------------------
	.section	.text._Z10TC_FP_GeluPaS_PfS0_iii,"ax",@progbits
	.align	128
        .global         _Z10TC_FP_GeluPaS_PfS0_iii
        .type           _Z10TC_FP_GeluPaS_PfS0_iii,@function
        .size           _Z10TC_FP_GeluPaS_PfS0_iii,(.L_x_6 - _Z10TC_FP_GeluPaS_PfS0_iii)
        .other          _Z10TC_FP_GeluPaS_PfS0_iii,@"STO_CUDA_ENTRY STV_DEFAULT"
_Z10TC_FP_GeluPaS_PfS0_iii:
.text._Z10TC_FP_GeluPaS_PfS0_iii:
[----:B------:R-:W-:Y:S01]  /*0000*/  LDC R1, c[0x0][0x37c] ;  /* 0x0000df00ff017b82 */ /* 0x000fe20000000800 */
[----:B------:R-:W0:Y:S07]  /*0010*/  S2R R3, SR_TID.Y ;  /* 0x0000000000037919 */ /* 0x000e2e0000002200 */
[----:B------:R-:W0:Y:S01]  /*0020*/  S2UR UR4, SR_CTAID.Y ;  /* 0x00000000000479c3 */ /* 0x000e220000002600 */
[----:B------:R-:W1:Y:S01]  /*0030*/  LDCU UR6, c[0x0][0x3a8] ;  /* 0x00007500ff0677ac */ /* 0x000e620008000800 */
[----:B------:R-:W2:Y:S01]  /*0040*/  S2R R2, SR_TID.X ;  /* 0x0000000000027919 */ /* 0x000ea20000002100 */
[----:B------:R-:W3:Y:S05]  /*0050*/  LDCU UR7, c[0x0][0x3a0] ;  /* 0x00007400ff0777ac */ /* 0x000eea0008000800 */
[----:B------:R-:W0:Y:S08]  /*0060*/  LDC R0, c[0x0][0x364] ;  /* 0x0000d900ff007b82 */ /* 0x000e300000000800 */
[----:B------:R-:W2:Y:S08]  /*0070*/  S2UR UR5, SR_CTAID.X ;  /* 0x00000000000579c3 */ /* 0x000eb00000002500 */
[----:B------:R-:W2:Y:S01]  /*0080*/  LDC R5, c[0x0][0x360] ;  /* 0x0000d800ff057b82 */ /* 0x000ea20000000800 */
[----:B0-----:R-:W-:-:S05]  /*0090*/  IMAD R0, R0, UR4, R3 ;  /* 0x0000000400007c24 */ /* 0x001fca000f8e0203 */
[----:B-1----:R-:W-:Y:S01]  /*00a0*/  ISETP.GE.AND P0, PT, R0, UR6, PT ;  /* 0x0000000600007c0c */ /* 0x002fe2000bf06270 */
[----:B--2---:R-:W-:Y:S01]  /*00b0*/  IMAD R5, R5, UR5, R2 ;  /* 0x0000000505057c24 */ /* 0x004fe2000f8e0202 */
[----:B------:R-:W0:Y:S04]  /*00c0*/  LDCU.64 UR4, c[0x0][0x358] ;  /* 0x00006b00ff0477ac */ /* 0x000e280008000a00 */
[----:B---3--:R-:W-:-:S13]  /*00d0*/  ISETP.GE.OR P0, PT, R5, UR7, P0 ;  /* 0x0000000705007c0c */ /* 0x008fda0008706670 */
[----:B------:R-:W-:Y:S05]  /*00e0*/  @P0 BRA `(.L_x_0) ;  /* 0x00000004000c0947 */ /* 0x000fea0003800000 */
[----:B------:R-:W1:Y:S01]  /*00f0*/  LDCU.64 UR8, c[0x0][0x380] ;  /* 0x00007000ff0877ac */ /* 0x000e620008000a00 */
[----:B------:R-:W-:-:S05]  /*0100*/  IMAD R2, R0, UR7, R5 ;  /* 0x0000000700027c24 */ /* 0x000fca000f8e0205 */
[----:B------:R-:W-:Y:S02]  /*0110*/  SHF.R.S32.HI R7, RZ, 0x1f, R2 ;  /* 0x0000001fff077819 */ /* 0x000fe40000011402 */
[----:B-1----:R-:W-:-:S04]  /*0120*/  IADD3 R4, P0, PT, R2, UR8, RZ ;  /* 0x0000000802047c10 */ /* 0x002fc8000ff1e0ff */
[----:B------:R-:W-:-:S05]  /*0130*/  IADD3.X R5, PT, PT, R7, UR9, RZ, P0, !PT ;  /* 0x0000000907057c10 */ /* 0x000fca00087fe4ff */
[----:B0-----:R-:W2:Y:S01]  /*0140*/  LDG.E.S8 R0, desc[UR4][R4.64] ;  /* 0x0000000404007981 */ /* 0x001ea2000c1e1300 */
[----:B------:R-:W-:Y:S01]  /*0150*/  BSSY.RECONVERGENT B0, `(.L_x_1) ;  /* 0x000000d000007945 */ /* 0x000fe20003800200 */
[----:B--2---:R-:W-:-:S04]  /*0160*/  LOP3.LUT R6, R0, 0xffff, RZ, 0xc0, !PT ;  /* 0x0000ffff00067812 */ /* 0x004fc800078ec0ff */
[----:B------:R-:W-:-:S04]  /*0170*/  LEA.HI R3, R6, R0, RZ, 0x1f ;  /* 0x0000000006037211 */ /* 0x000fc800078ff8ff */
[----:B------:R-:W-:-:S04]  /*0180*/  LEA.HI R3, R6, R3, RZ, 0x1d ;  /* 0x0000000306037211 */ /* 0x000fc800078fe8ff */
[----:B------:R-:W-:Y:S01]  /*0190*/  LEA.HI R3, R6, R3, RZ, 0x1c ;  /* 0x0000000306037211 */ /* 0x000fe200078fe0ff */
[----:B------:R-:W-:-:S03]  /*01a0*/  IMAD.MOV.U32 R6, RZ, RZ, RZ ;  /* 0x000000ffff067224 */ /* 0x000fc600078e00ff */
[----:B------:R-:W-:-:S04]  /*01b0*/  LOP3.LUT R3, R3, 0xffff, RZ, 0xc0, !PT ;  /* 0x0000ffff03037812 */ /* 0x000fc800078ec0ff */
[----:B------:R-:W-:-:S07]  /*01c0*/  PRMT R3, R3, 0x8880, RZ ;  /* 0x0000888003037816 */ /* 0x000fce00000000ff */
.L_x_2:
[----:B------:R-:W-:Y:S01]  /*01d0*/  SHF.R.S32.HI R4, RZ, R6, R3 ;  /* 0x00000006ff047219 */ /* 0x000fe20000011403 */
[----:B------:R-:W-:Y:S01]  /*01e0*/  IMAD.MOV.U32 R8, RZ, RZ, R6 ;  /* 0x000000ffff087224 */ /* 0x000fe200078e0006 */
[----:B------:R-:W-:Y:S02]  /*01f0*/  IADD3 R6, PT, PT, R6, 0x1, RZ ;  /* 0x0000000106067810 */ /* 0x000fe40007ffe0ff */
[----:B------:R-:W-:-:S13]  /*0200*/  ISETP.GT.AND P0, PT, R4, 0x1, PT ;  /* 0x000000010400780c */ /* 0x000fda0003f04270 */
[----:B------:R-:W-:Y:S05]  /*0210*/  @P0 BRA `(.L_x_2) ;  /* 0xfffffffc00ec0947 */ /* 0x000fea000383ffff */
[----:B------:R-:W-:Y:S05]  /*0220*/  BSYNC.RECONVERGENT B0 ;  /* 0x0000000000007941 */ /* 0x000fea0003800200 */
.L_x_1:
[----:B------:R-:W-:Y:S01]  /*0230*/  BSSY.RECONVERGENT B0, `(.L_x_3) ;  /* 0x0000008000007945 */ /* 0x000fe20003800200 */
[----:B------:R-:W-:Y:S02]  /*0240*/  IMAD.MOV.U32 R4, RZ, RZ, RZ ;  /* 0x000000ffff047224 */ /* 0x000fe400078e00ff */
[----:B------:R-:W-:-:S07]  /*0250*/  IMAD.MOV R5, RZ, RZ, -R3 ;  /* 0x000000ffff057224 */ /* 0x000fce00078e0a03 */
.L_x_4:
[----:B------:R-:W-:-:S04]  /*0260*/  SHF.R.S32.HI R6, RZ, R4, R5 ;  /* 0x00000004ff067219 */ /* 0x000fc80000011405 */
[----:B------:R-:W-:Y:S02]  /*0270*/  ISETP.GT.AND P0, PT, R6, 0x1, PT ;  /* 0x000000010600780c */ /* 0x000fe40003f04270 */
[----:B------:R-:W-:Y:S01]  /*0280*/  MOV R6, R4 ;  /* 0x0000000400067202 */ /* 0x000fe20000000f00 */
[----:B------:R-:W-:-:S10]  /*0290*/  VIADD R4, R4, 0x1 ;  /* 0x0000000104047836 */ /* 0x000fd40000000000 */
[----:B------:R-:W-:Y:S05]  /*02a0*/  @P0 BRA `(.L_x_4) ;  /* 0xfffffffc00ec0947 */ /* 0x000fea000383ffff */
[----:B------:R-:W-:Y:S05]  /*02b0*/  BSYNC.RECONVERGENT B0 ;  /* 0x0000000000007941 */ /* 0x000fea0003800200 */
.L_x_3:
[----:B------:R-:W-:Y:S01]  /*02c0*/  IMAD.MOV.U32 R5, RZ, RZ, -0x1 ;  /* 0xffffffffff057424 */ /* 0x000fe200078e00ff */
[----:B------:R-:W0:Y:S04]  /*02d0*/  LDCU.64 UR8, c[0x0][0x388] ;  /* 0x00007100ff0877ac */ /* 0x000e280008000a00 */
[C---:B------:R-:W-:Y:S02]  /*02e0*/  SHF.L.U32 R4, R5.reuse, R8, RZ ;  /* 0x0000000805047219 */ /* 0x040fe400000006ff */
[----:B------:R-:W-:Y:S02]  /*02f0*/  SHF.L.U32 R5, R5, R6, RZ ;  /* 0x0000000605057219 */ /* 0x000fe400000006ff */
[----:B------:R-:W-:Y:S02]  /*0300*/  IADD3 R3, PT, PT, R3, R4, RZ ;  /* 0x0000000403037210 */ /* 0x000fe40007ffe0ff */
[----:B------:R-:W-:-:S02]  /*0310*/  IADD3 R10, PT, PT, R4, R5, RZ ;  /* 0x00000005040a7210 */ /* 0x000fc40007ffe0ff */
[----:B------:R-:W-:Y:S02]  /*0320*/  LOP3.LUT R3, R3, 0x80000000, RZ, 0xfc, !PT ;  /* 0x8000000003037812 */ /* 0x000fe400078efcff */
[-C--:B------:R-:W-:Y:S02]  /*0330*/  IABS R8, R10.reuse ;  /* 0x0000000a00087213 */ /* 0x080fe40000000000 */
[-C--:B------:R-:W-:Y:S02]  /*0340*/  IABS R4, R10.reuse ;  /* 0x0000000a00047213 */ /* 0x080fe40000000000 */
[----:B------:R-:W1:Y:S01]  /*0350*/  I2F.RP R6, R8 ;  /* 0x0000000800067306 */ /* 0x000e620000209400 */
[----:B------:R-:W-:Y:S02]  /*0360*/  IABS R11, R3 ;  /* 0x00000003000b7213 */ /* 0x000fe40000000000 */
[----:B------:R-:W-:-:S04]  /*0370*/  LOP3.LUT R3, R3, R10, RZ, 0x3c, !PT ;  /* 0x0000000a03037212 */ /* 0x000fc800078e3cff */
[----:B------:R-:W-:Y:S01]  /*0380*/  ISETP.GE.AND P1, PT, R3, RZ, PT ;  /* 0x000000ff0300720c */ /* 0x000fe20003f26270 */
[----:B-1----:R-:W1:Y:S02]  /*0390*/  MUFU.RCP R6, R6 ;  /* 0x0000000600067308 */ /* 0x002e640000001000 */
[----:B-1----:R-:W-:Y:S02]  /*03a0*/  VIADD R5, R6, 0xffffffe ;  /* 0x0ffffffe06057836 */ /* 0x002fe40000000000 */
[----:B------:R-:W-:Y:S02]  /*03b0*/  IMAD.MOV R6, RZ, RZ, -R4 ;  /* 0x000000ffff067224 */ /* 0x000fe400078e0a04 */
[----:B------:R-:W-:Y:S02]  /*03c0*/  IMAD.MOV.U32 R4, RZ, RZ, RZ ;  /* 0x000000ffff047224 */ /* 0x000fe400078e00ff */
[----:B------:R-:W1:Y:S02]  /*03d0*/  F2I.FTZ.U32.TRUNC.NTZ R5, R5 ;  /* 0x0000000500057305 */ /* 0x000e64000021f000 */
[----:B-1----:R-:W-:-:S04]  /*03e0*/  IMAD.MOV R9, RZ, RZ, -R5 ;  /* 0x000000ffff097224 */ /* 0x002fc800078e0a05 */
[----:B------:R-:W-:-:S04]  /*03f0*/  IMAD R9, R9, R8, RZ ;  /* 0x0000000809097224 */ /* 0x000fc800078e02ff */
[----:B------:R-:W-:Y:S01]  /*0400*/  IMAD.HI.U32 R4, R5, R9, R4 ;  /* 0x0000000905047227 */ /* 0x000fe200078e0004 */
[----:B------:R-:W-:-:S05]  /*0410*/  MOV R5, R11 ;  /* 0x0000000b00057202 */ /* 0x000fca0000000f00 */
[----:B------:R-:W-:-:S04]  /*0420*/  IMAD.HI.U32 R4, R4, R5, RZ ;  /* 0x0000000504047227 */ /* 0x000fc800078e00ff */
[----:B------:R-:W-:-:S05]  /*0430*/  IMAD R5, R4, R6, R5 ;  /* 0x0000000604057224 */ /* 0x000fca00078e0205 */
[----:B------:R-:W-:-:S13]  /*0440*/  ISETP.GT.U32.AND P2, PT, R8, R5, PT ;  /* 0x000000050800720c */ /* 0x000fda0003f44070 */
[----:B------:R-:W-:Y:S02]  /*0450*/  @!P2 IMAD.IADD R5, R5, 0x1, -R8 ;  /* 0x000000010505a824 */ /* 0x000fe400078e0a08 */
[----:B------:R-:W-:Y:S01]  /*0460*/  @!P2 VIADD R4, R4, 0x1 ;  /* 0x000000010404a836 */ /* 0x000fe20000000000 */
[----:B------:R-:W-:Y:S02]  /*0470*/  ISETP.NE.AND P2, PT, R10, RZ, PT ;  /* 0x000000ff0a00720c */ /* 0x000fe40003f45270 */
[----:B------:R-:W-:-:S13]  /*0480*/  ISETP.GE.U32.AND P0, PT, R5, R8, PT ;  /* 0x000000080500720c */ /* 0x000fda0003f06070 */
[----:B------:R-:W-:Y:S02]  /*0490*/  @P0 IADD3 R4, PT, PT, R4, 0x1, RZ ;  /* 0x0000000104040810 */ /* 0x000fe40007ffe0ff */
[----:B0-----:R-:W-:-:S03]  /*04a0*/  IADD3 R2, P0, PT, R2, UR8, RZ ;  /* 0x0000000802027c10 */ /* 0x001fc6000ff1e0ff */
[----:B------:R-:W-:Y:S01]  /*04b0*/  @!P1 IMAD.MOV R4, RZ, RZ, -R4 ;  /* 0x000000ffff049224 */ /* 0x000fe200078e0a04 */
[----:B------:R-:W-:Y:S02]  /*04c0*/  @!P2 LOP3.LUT R4, RZ, R10, RZ, 0x33, !PT ;  /* 0x0000000aff04a212 */ /* 0x000fe400078e33ff */
[----:B------:R-:W-:Y:S02]  /*04d0*/  IADD3.X R3, PT, PT, R7, UR9, RZ, P0, !PT ;  /* 0x0000000907037c10 */ /* 0x000fe400087fe4ff */
[----:B------:R-:W-:-:S05]  /*04e0*/  PRMT R5, R4, 0x9910, RZ ;  /* 0x0000991004057816 */ /* 0x000fca00000000ff */
[----:B------:R-:W-:-:S05]  /*04f0*/  IMAD R5, R0, R5, RZ ;  /* 0x0000000500057224 */ /* 0x000fca00078e02ff */
[----:B------:R-:W-:Y:S01]  /*0500*/  STG.E.U8 desc[UR4][R2.64], R5 ;  /* 0x0000000502007986 */ /* 0x000fe2000c101104 */
[----:B------:R-:W-:Y:S05]  /*0510*/  EXIT ;  /* 0x000000000000794d */ /* 0x000fea0003800000 */
.L_x_0:
[----:B------:R-:W1:Y:S02]  /*0520*/  LDC R4, c[0x0][0x3a4] ;  /* 0x0000e900ff047b82 */ /* 0x000e640000000800 */
[----:B-1----:R-:W-:-:S05]  /*0530*/  VIADD R2, R4, UR7 ;  /* 0x0000000704027c36 */ /* 0x002fca0008000000 */
[----:B------:R-:W-:-:S04]  /*0540*/  ISETP.GE.AND P0, PT, R5, R2, PT ;  /* 0x000000020500720c */ /* 0x000fc80003f06270 */
[----:B------:R-:W-:-:S04]  /*0550*/  ISETP.GE.OR P0, PT, R0, UR6, P0 ;  /* 0x0000000600007c0c */ /* 0x000fc80008706670 */
[----:B------:R-:W-:-:S13]  /*0560*/  ISETP.LT.OR P0, PT, R5, UR7, P0 ;  /* 0x0000000705007c0c */ /* 0x000fda0008701670 */
[----:B0-----:R-:W-:Y:S05]  /*0570*/  @P0 EXIT ;  /* 0x000000000000094d */ /* 0x001fea0003800000 */
[----:B------:R-:W0:Y:S01]  /*0580*/  LDC.64 R2, c[0x0][0x390] ;  /* 0x0000e400ff027b82 */ /* 0x000e220000000a00 */
[----:B------:R-:W-:-:S05]  /*0590*/  IADD3 R5, PT, PT, R5, -UR7, RZ ;  /* 0x8000000705057c10 */ /* 0x000fca000fffe0ff */
[----:B------:R-:W-:-:S04]  /*05a0*/  IMAD R5, R0, R4, R5 ;  /* 0x0000000400057224 */ /* 0x000fc800078e0205 */
[----:B0-----:R-:W-:-:S05]  /*05b0*/  IMAD.WIDE R2, R5, 0x4, R2 ;  /* 0x0000000405027825 */ /* 0x001fca00078e0202 */
[----:B------:R0:W2:Y:S01]  /*05c0*/  LDG.E R4, desc[UR4][R2.64] ;  /* 0x0000000402047981 */ /* 0x0000a2000c1e1900 */
[----:B------:R-:W-:Y:S02]  /*05d0*/  HFMA2 R10, -RZ, RZ, 1.125, -9232 ;  /* 0x3c80f082ff0a7431 */ /* 0x000fe400000001ff */
[----:B------:R-:W-:Y:S01]  /*05e0*/  IMAD.MOV.U32 R11, RZ, RZ, 0x3f800000 ;  /* 0x3f800000ff0b7424 */ /* 0x000fe200078e00ff */
[----:B0-----:R-:W0:Y:S02]  /*05f0*/  LDC.64 R2, c[0x0][0x398] ;  /* 0x0000e600ff027b82 */ /* 0x001e240000000a00 */
[----:B0-----:R-:W-:-:S04]  /*0600*/  IMAD.WIDE R2, R5, 0x4, R2 ;  /* 0x0000000405027825 */ /* 0x001fc800078e0202 */
[----:B--2---:R-:W-:-:S04]  /*0610*/  FMUL R7, R4, 0.044714998453855514526 ;  /* 0x3d37271304077820 */ /* 0x004fc80000400000 */
[----:B------:R-:W-:-:S04]  /*0620*/  FMUL R7, R4, R7 ;  /* 0x0000000704077220 */ /* 0x000fc80000400000 */
[C---:B------:R-:W-:Y:S01]  /*0630*/  FFMA R7, R4.reuse, R7, R4 ;  /* 0x0000000704077223 */ /* 0x040fe20000000004 */
[----:B------:R-:W-:-:S03]  /*0640*/  FMUL R4, R4, 0.5 ;  /* 0x3f00000004047820 */ /* 0x000fc60000400000 */
[----:B------:R-:W-:-:S04]  /*0650*/  FMUL R7, R7, 0.79788452386856079102 ;  /* 0x3f4c422907077820 */ /* 0x000fc80000400000 */
[C---:B------:R-:W-:Y:S01]  /*0660*/  FMUL R0, |R7|.reuse, 2.8853900432586669922 ;  /* 0x4038aa3b07007820 */ /* 0x040fe20000400200 */
[C---:B------:R-:W-:Y:S01]  /*0670*/  FMUL R9, R7.reuse, R7 ;  /* 0x0000000707097220 */ /* 0x040fe20000400000 */
[C---:B------:R-:W-:Y:S02]  /*0680*/  FSETP.GE.AND P1, PT, |R7|.reuse, 0.60000002384185791016, PT ;  /* 0x3f19999a0700780b */ /* 0x040fe40003f26200 */
[----:B------:R-:W-:Y:S01]  /*0690*/  FSETP.GE.AND P0, PT, |R7|, 9.010913848876953125, PT ;  /* 0x41102cb40700780b */ /* 0x000fe20003f06200 */
[C---:B------:R-:W-:Y:S01]  /*06a0*/  FFMA R10, R9.reuse, R10, -0.052303962409496307373 ;  /* 0xbd563cae090a7423 */ /* 0x040fe2000000000a */
[----:B------:R-:W0:Y:S02]  /*06b0*/  MUFU.EX2 R0, R0 ;  /* 0x0000000000007308 */ /* 0x000e240000000800 */
[----:B0-----:R-:W-:Y:S01]  /*06c0*/  FADD R6, R0, 1 ;  /* 0x3f80000000067421 */ /* 0x001fe20000000000 */
[----:B------:R-:W-:-:S04]  /*06d0*/  FFMA R0, R9, R10, 0.1331529766321182251 ;  /* 0x3e08594109007423 */ /* 0x000fc8000000000a */
[C---:B------:R-:W-:Y:S01]  /*06e0*/  FFMA R0, R9.reuse, R0, -0.33332768082618713379 ;  /* 0xbeaaa9ed09007423 */ /* 0x040fe20000000000 */
[----:B------:R-:W0:Y:S03]  /*06f0*/  MUFU.RCP R6, R6 ;  /* 0x0000000600067308 */ /* 0x000e260000001000 */
[----:B------:R-:W-:Y:S01]  /*0700*/  FFMA R0, R9, R0, RZ ;  /* 0x0000000009007223 */ /* 0x000fe200000000ff */
[----:B0-----:R-:W-:-:S05]  /*0710*/  FFMA R8, R6, -2, R11 ;  /* 0xc000000006087823 */ /* 0x001fca000000000b */
[----:B------:R-:W-:-:S04]  /*0720*/  FSEL R8, R8, 1, !P0 ;  /* 0x3f80000008087808 */ /* 0x000fc80004000000 */
[--C-:B------:R-:W-:Y:S01]  /*0730*/  LOP3.LUT R8, R8, 0x80000000, R7.reuse, 0xb8, !PT ;  /* 0x8000000008087812 */ /* 0x100fe200078eb807 */
[----:B------:R-:W-:-:S04]  /*0740*/  @!P1 FFMA R8, R7, R0, R7 ;  /* 0x0000000007089223 */ /* 0x000fc80000000007 */
[----:B------:R-:W-:-:S04]  /*0750*/  FADD R7, R8, 1 ;  /* 0x3f80000008077421 */ /* 0x000fc80000000000 */
[----:B------:R-:W-:-:S05]  /*0760*/  FMUL R7, R4, R7 ;  /* 0x0000000704077220 */ /* 0x000fca0000400000 */
[----:B------:R-:W-:Y:S01]  /*0770*/  STG.E desc[UR4][R2.64], R7 ;  /* 0x0000000702007986 */ /* 0x000fe2000c101904 */
[----:B------:R-:W-:Y:S05]  /*0780*/  EXIT ;  /* 0x000000000000794d */ /* 0x000fea0003800000 */
.L_x_5:
[----:B------:R-:W-:-:S00]  /*0790*/  BRA `(.L_x_5) ;  /* 0xfffffffc00fc7947 */ /* 0x000fc0000383ffff */
[----:B------:R-:W-:-:S00]  /*07a0*/  NOP ;  /* 0x0000000000007918 */ /* 0x000fc00000000000 */
        /* <DEDUP_REMOVED lines=13> */
.L_x_6:


//--------------------- .nv.shared.reserved.0     --------------------------
	.section	.nv.shared.reserved.0,"aw",@nobits
	.weak		__nv_reservedSMEM_offset_0_alias
	.size		__nv_reservedSMEM_offset_0_alias, 0, 64
	.other		__nv_reservedSMEM_offset_0_alias,@"STO_CUDA_RESERVED_SHARED STV_DEFAULT"
__nv_reservedSMEM_offset_0_alias:
	.zero		0
	.zero		64


//--------------------- .nv.constant0._Z10TC_FP_GeluPaS_PfS0_iii --------------------------
	.section	.nv.constant0._Z10TC_FP_GeluPaS_PfS0_iii,"a",@progbits
	.sectionflags	@""
	.align	4
.nv.constant0._Z10TC_FP_GeluPaS_PfS0_iii:
	.zero		940


//--------------------- SYMBOLS --------------------------

	.type		.nv.reservedSmem.offset0,@object
	.size		.nv.reservedSmem.offset0,0x4
